//
// Generated by NVIDIA NVVM Compiler
//
// Compiler Build ID: CL-36424714
// Cuda compilation tools, release 13.0, V13.0.88
// Based on NVVM 20.0.0
//

.version 9.0
.target sm_100
.address_size 64

	// .globl	_Z22test_builtin_variablesv

.visible .entry _Z22test_builtin_variablesv()
{


	ret;

}


// ===== COMPILED SASS (sm_100) =====

	.target	sm_100

	.elftype	@"ET_EXEC"


//--------------------- .note.nv.tkinfo           --------------------------
	.section	.note.nv.tkinfo,"",@"SHT_NOTE"
	.sectionflags	@"SHF_NOTE_NV_TKINFO"
	.tkinfo
        /*0018*/ 	.word	0x00000002
        /*0030*/ 	.string	""
        /*0030*/ 	.string	"ptxas"
        /*0030*/ 	.string	"Cuda compilation tools, release 13.0, V13.0.88"
        /*0030*/ 	.string	"Build cuda_13.0.r13.0/compiler.36424714_0"
        /*0030*/ 	.string	"-arch sm_100 -m 64 "



//--------------------- .note.nv.cuinfo           --------------------------
	.section	.note.nv.cuinfo,"",@"SHT_NOTE"
	.sectionflags	@"SHF_NOTE_NV_CUINFO"
        /*0018*/ 	.short	0x0002
        /*001a*/ 	.short	0x0064
        /*001c*/ 	.short	0x0082
	.zero		2


//--------------------- .nv.info                  --------------------------
	.section	.nv.info,"",@"SHT_CUDA_INFO"
	.align	4


	//----- nvinfo : EIATTR_REGCOUNT
	.align		4
        /*0000*/ 	.byte	0x04, 0x2f
        /*0002*/ 	.short	(.L_1 - .L_0)
	.align		4
.L_0:
        /*0004*/ 	.word	index@(_Z22test_builtin_variablesv)
        /*0008*/ 	.word	0x00000004


	//----- nvinfo : EIATTR_FRAME_SIZE
	.align		4
.L_1:
        /*000c*/ 	.byte	0x04, 0x11
        /*000e*/ 	.short	(.L_3 - .L_2)
	.align		4
.L_2:
        /*0010*/ 	.word	index@(_Z22test_builtin_variablesv)
        /*0014*/ 	.word	0x00000000


	//----- nvinfo : EIATTR_MIN_STACK_SIZE
	.align		4
.L_3:
        /*0018*/ 	.byte	0x04, 0x12
        /*001a*/ 	.short	(.L_5 - .L_4)
	.align		4
.L_4:
        /*001c*/ 	.word	index@(_Z22test_builtin_variablesv)
        /*0020*/ 	.word	0x00000000
.L_5:


//--------------------- .nv.compat                --------------------------
	.section	.nv.compat,"",@"SHT_CUDA_COMPAT_INFO"
	.align	4
        /*0000*/ 	.byte	0x02, 0x09, 0x00, 0x00, 0x02, 0x02, 0x01, 0x00, 0x02, 0x05, 0x05, 0x00, 0x03, 0x07, 0x01, 0x01
        /*0010*/ 	.byte	0x02, 0x03, 0x00, 0x00, 0x02, 0x06, 0x01, 0x00, 0x04, 0x0b, 0x08, 0x00, 0x09, 0x00, 0x00, 0x00
        /*0020*/ 	.byte	0x00, 0x00, 0x00, 0x00


//--------------------- .nv.info._Z22test_builtin_variablesv --------------------------
	.section	.nv.info._Z22test_builtin_variablesv,"",@"SHT_CUDA_INFO"
	.sectionflags	@""
	.align	4


	//----- nvinfo : EIATTR_CUDA_API_VERSION
	.align		4
        /*0000*/ 	.byte	0x04, 0x37
        /*0002*/ 	.short	(.L_7 - .L_6)
.L_6:
        /*0004*/ 	.word	0x00000082


	//----- nvinfo : EIATTR_SPARSE_MMA_MASK
	.align		4
.L_7:
        /*0008*/ 	.byte	0x03, 0x50
        /*000a*/ 	.short	0x0000


	//----- nvinfo : EIATTR_MAXREG_COUNT
	.align		4
        /*000c*/ 	.byte	0x03, 0x1b
        /*000e*/ 	.short	0x00ff


	//----- nvinfo : EIATTR_MERCURY_ISA_VERSION
	.align		4
        /*0010*/ 	.byte	0x03, 0x5f
        /*0012*/ 	.short	0x0101


	//----- nvinfo : EIATTR_VRC_CTA_INIT_COUNT
	.align		4
        /*0014*/ 	.byte	0x02, 0x4a
	.zero		1
	.zero		1


	//----- nvinfo : EIATTR_EXIT_INSTR_OFFSETS
	.align		4
        /*0018*/ 	.byte	0x04, 0x1c
        /*001a*/ 	.short	(.L_9 - .L_8)


	//   ....[0]....
.L_8:
        /*001c*/ 	.word	0x00000010


	//----- nvinfo : EIATTR_SW_WAR
	.align		4
.L_9:
        /*0020*/ 	.byte	0x04, 0x36
        /*0022*/ 	.short	(.L_11 - .L_10)
.L_10:
        /*0024*/ 	.word	0x00000008
.L_11:


//--------------------- .nv.callgraph             --------------------------
	.section	.nv.callgraph,"",@"SHT_CUDA_CALLGRAPH"
	.align	4
	.sectionentsize	8
	.align		4
        /*0000*/ 	.word	0x00000000
	.align		4
        /*0004*/ 	.word	0xffffffff
	.align		4
        /*0008*/ 	.word	0x00000000
	.align		4
        /*000c*/ 	.word	0xfffffffe
	.align		4
        /*0010*/ 	.word	0x00000000
	.align		4
        /*0014*/ 	.word	0xfffffffd
	.align		4
        /*0018*/ 	.word	0x00000000
	.align		4
        /*001c*/ 	.word	0xfffffffc


//--------------------- .text._Z22test_builtin_variablesv --------------------------
	.section	.text._Z22test_builtin_variablesv,"ax",@progbits
	.align	128
        .global         _Z22test_builtin_variablesv
        .type           _Z22test_builtin_variablesv,@function
        .size           _Z22test_builtin_variablesv,(.L_x_1 - _Z22test_builtin_variablesv)
        .other          _Z22test_builtin_variablesv,@"STO_CUDA_ENTRY STV_DEFAULT"
_Z22test_builtin_variablesv:
.text._Z22test_builtin_variablesv:
[----:B------:R-:W-:Y:S01]  /*0000*/  LDC R1, c[0x0][0x37c] ;  /* 0x0000df00ff017b82 */ /* 0x000fe20000000800 */
[----:B------:R-:W-:Y:S05]  /*0010*/  EXIT ;  /* 0x000000000000794d */ /* 0x000fea0003800000 */
.L_x_0:
[----:B------:R-:W-:-:S00]  /*0020*/  BRA `(.L_x_0) ;  /* 0xfffffffc00fc7947 */ /* 0x000fc0000383ffff */
[----:B------:R-:W-:-:S00]  /*0030*/  NOP ;  /* 0x0000000000007918 */ /* 0x000fc00000000000 */
        /* <DEDUP_REMOVED lines=12> */
.L_x_1:


//--------------------- .nv.shared.reserved.0     --------------------------
	.section	.nv.shared.reserved.0,"aw",@nobits
	.weak		__nv_reservedSMEM_offset_0_alias
	.size		__nv_reservedSMEM_offset_0_alias, 0, 64
	.other		__nv_reservedSMEM_offset_0_alias,@"STO_CUDA_RESERVED_SHARED STV_DEFAULT"
__nv_reservedSMEM_offset_0_alias:
	.zero		0
	.zero		64


//--------------------- .nv.constant0._Z22test_builtin_variablesv --------------------------
	.section	.nv.constant0._Z22test_builtin_variablesv,"a",@progbits
	.sectionflags	@""
	.align	4
.nv.constant0._Z22test_builtin_variablesv:
	.zero		896


//--------------------- SYMBOLS --------------------------

	.type		.nv.reservedSmem.offset0,@object
	.size		.nv.reservedSmem.offset0,0x4
